//
// Generated by NVIDIA NVVM Compiler
//
// Compiler Build ID: CL-36424714
// Cuda compilation tools, release 13.0, V13.0.88
// Based on NVVM 20.0.0
//

.version 9.0
.target sm_100
.address_size 64

	// .globl	_Z11computeSumsPiS_

.visible .entry _Z11computeSumsPiS_(
	.param .u64 .ptr .align 1 _Z11computeSumsPiS__param_0,
	.param .u64 .ptr .align 1 _Z11computeSumsPiS__param_1
)
{
	.reg .pred 	%p<4>;
	.reg .b32 	%r<73>;
	.reg .b64 	%rd<9>;

	ld.param.u64 	%rd5, [_Z11computeSumsPiS__param_0];
	ld.param.u64 	%rd6, [_Z11computeSumsPiS__param_1];
	cvta.to.global.u64 	%rd1, %rd6;
	mov.u32 	%r5, %tid.x;
	setp.eq.s32 	%p1, %r5, 1;
	@%p1 bra 	$L__BB0_5;
	setp.ne.s32 	%p2, %r5, 0;
	@%p2 bra 	$L__BB0_6;
	cvta.to.global.u64 	%rd7, %rd5;
	add.s64 	%rd8, %rd7, 64;
	mov.b32 	%r71, 0;
	mov.u32 	%r72, %r71;
$L__BB0_3:
	ld.global.u32 	%r8, [%rd8+-64];
	add.s32 	%r9, %r8, %r72;
	ld.global.u32 	%r10, [%rd8+-60];
	add.s32 	%r11, %r10, %r9;
	ld.global.u32 	%r12, [%rd8+-56];
	add.s32 	%r13, %r12, %r11;
	ld.global.u32 	%r14, [%rd8+-52];
	add.s32 	%r15, %r14, %r13;
	ld.global.u32 	%r16, [%rd8+-48];
	add.s32 	%r17, %r16, %r15;
	ld.global.u32 	%r18, [%rd8+-44];
	add.s32 	%r19, %r18, %r17;
	ld.global.u32 	%r20, [%rd8+-40];
	add.s32 	%r21, %r20, %r19;
	ld.global.u32 	%r22, [%rd8+-36];
	add.s32 	%r23, %r22, %r21;
	ld.global.u32 	%r24, [%rd8+-32];
	add.s32 	%r25, %r24, %r23;
	ld.global.u32 	%r26, [%rd8+-28];
	add.s32 	%r27, %r26, %r25;
	ld.global.u32 	%r28, [%rd8+-24];
	add.s32 	%r29, %r28, %r27;
	ld.global.u32 	%r30, [%rd8+-20];
	add.s32 	%r31, %r30, %r29;
	ld.global.u32 	%r32, [%rd8+-16];
	add.s32 	%r33, %r32, %r31;
	ld.global.u32 	%r34, [%rd8+-12];
	add.s32 	%r35, %r34, %r33;
	ld.global.u32 	%r36, [%rd8+-8];
	add.s32 	%r37, %r36, %r35;
	ld.global.u32 	%r38, [%rd8+-4];
	add.s32 	%r39, %r38, %r37;
	ld.global.u32 	%r40, [%rd8];
	add.s32 	%r41, %r40, %r39;
	ld.global.u32 	%r42, [%rd8+4];
	add.s32 	%r43, %r42, %r41;
	ld.global.u32 	%r44, [%rd8+8];
	add.s32 	%r45, %r44, %r43;
	ld.global.u32 	%r46, [%rd8+12];
	add.s32 	%r47, %r46, %r45;
	ld.global.u32 	%r48, [%rd8+16];
	add.s32 	%r49, %r48, %r47;
	ld.global.u32 	%r50, [%rd8+20];
	add.s32 	%r51, %r50, %r49;
	ld.global.u32 	%r52, [%rd8+24];
	add.s32 	%r53, %r52, %r51;
	ld.global.u32 	%r54, [%rd8+28];
	add.s32 	%r55, %r54, %r53;
	ld.global.u32 	%r56, [%rd8+32];
	add.s32 	%r57, %r56, %r55;
	ld.global.u32 	%r58, [%rd8+36];
	add.s32 	%r59, %r58, %r57;
	ld.global.u32 	%r60, [%rd8+40];
	add.s32 	%r61, %r60, %r59;
	ld.global.u32 	%r62, [%rd8+44];
	add.s32 	%r63, %r62, %r61;
	ld.global.u32 	%r64, [%rd8+48];
	add.s32 	%r65, %r64, %r63;
	ld.global.u32 	%r66, [%rd8+52];
	add.s32 	%r67, %r66, %r65;
	ld.global.u32 	%r68, [%rd8+56];
	add.s32 	%r69, %r68, %r67;
	ld.global.u32 	%r70, [%rd8+60];
	add.s32 	%r72, %r70, %r69;
	add.s32 	%r71, %r71, 32;
	add.s64 	%rd8, %rd8, 128;
	setp.ne.s32 	%p3, %r71, 1024;
	@%p3 bra 	$L__BB0_3;
	st.global.u32 	[%rd1], %r72;
	bra.uni 	$L__BB0_6;
$L__BB0_5:
	mov.b32 	%r6, 524800;
	st.global.u32 	[%rd1+4], %r6;
$L__BB0_6:
	ret;

}


// ===== COMPILED SASS (sm_100) =====

	.target	sm_100

	.elftype	@"ET_EXEC"


//--------------------- .note.nv.tkinfo           --------------------------
	.section	.note.nv.tkinfo,"",@"SHT_NOTE"
	.sectionflags	@"SHF_NOTE_NV_TKINFO"
	.tkinfo
        /*0018*/ 	.word	0x00000002
        /*0030*/ 	.string	""
        /*0030*/ 	.string	"ptxas"
        /*0030*/ 	.string	"Cuda compilation tools, release 13.0, V13.0.88"
        /*0030*/ 	.string	"Build cuda_13.0.r13.0/compiler.36424714_0"
        /*0030*/ 	.string	"-arch sm_100 -m 64 "



//--------------------- .note.nv.cuinfo           --------------------------
	.section	.note.nv.cuinfo,"",@"SHT_NOTE"
	.sectionflags	@"SHF_NOTE_NV_CUINFO"
        /*0018*/ 	.short	0x0002
        /*001a*/ 	.short	0x0064
        /*001c*/ 	.short	0x0082
	.zero		2


//--------------------- .nv.info                  --------------------------
	.section	.nv.info,"",@"SHT_CUDA_INFO"
	.align	4


	//----- nvinfo : EIATTR_REGCOUNT
	.align		4
        /*0000*/ 	.byte	0x04, 0x2f
        /*0002*/ 	.short	(.L_1 - .L_0)
	.align		4
.L_0:
        /*0004*/ 	.word	index@(_Z11computeSumsPiS_)
        /*0008*/ 	.word	0x0000001e


	//----- nvinfo : EIATTR_FRAME_SIZE
	.align		4
.L_1:
        /*000c*/ 	.byte	0x04, 0x11
        /*000e*/ 	.short	(.L_3 - .L_2)
	.align		4
.L_2:
        /*0010*/ 	.word	index@(_Z11computeSumsPiS_)
        /*0014*/ 	.word	0x00000000


	//----- nvinfo : EIATTR_MIN_STACK_SIZE
	.align		4
.L_3:
        /*0018*/ 	.byte	0x04, 0x12
        /*001a*/ 	.short	(.L_5 - .L_4)
	.align		4
.L_4:
        /*001c*/ 	.word	index@(_Z11computeSumsPiS_)
        /*0020*/ 	.word	0x00000000
.L_5:


//--------------------- .nv.compat                --------------------------
	.section	.nv.compat,"",@"SHT_CUDA_COMPAT_INFO"
	.align	4
        /*0000*/ 	.byte	0x02, 0x09, 0x00, 0x00, 0x02, 0x02, 0x01, 0x00, 0x02, 0x05, 0x05, 0x00, 0x03, 0x07, 0x01, 0x01
        /*0010*/ 	.byte	0x02, 0x03, 0x00, 0x00, 0x02, 0x06, 0x01, 0x00, 0x04, 0x0b, 0x08, 0x00, 0x09, 0x00, 0x00, 0x00
        /*0020*/ 	.byte	0x00, 0x00, 0x00, 0x00


//--------------------- .nv.info._Z11computeSumsPiS_ --------------------------
	.section	.nv.info._Z11computeSumsPiS_,"",@"SHT_CUDA_INFO"
	.sectionflags	@""
	.align	4


	//----- nvinfo : EIATTR_CUDA_API_VERSION
	.align		4
        /*0000*/ 	.byte	0x04, 0x37
        /*0002*/ 	.short	(.L_7 - .L_6)
.L_6:
        /*0004*/ 	.word	0x00000082


	//----- nvinfo : EIATTR_KPARAM_INFO
	.align		4
.L_7:
        /*0008*/ 	.byte	0x04, 0x17
        /*000a*/ 	.short	(.L_9 - .L_8)
.L_8:
        /*000c*/ 	.word	0x00000000
        /*0010*/ 	.short	0x0001
        /*0012*/ 	.short	0x0008
        /*0014*/ 	.byte	0x00, 0xf5, 0x21, 0x00


	//----- nvinfo : EIATTR_KPARAM_INFO
	.align		4
.L_9:
        /*0018*/ 	.byte	0x04, 0x17
        /*001a*/ 	.short	(.L_11 - .L_10)
.L_10:
        /*001c*/ 	.word	0x00000000
        /*0020*/ 	.short	0x0000
        /*0022*/ 	.short	0x0000
        /*0024*/ 	.byte	0x00, 0xf5, 0x21, 0x00


	//----- nvinfo : EIATTR_SPARSE_MMA_MASK
	.align		4
.L_11:
        /*0028*/ 	.byte	0x03, 0x50
        /*002a*/ 	.short	0x0000


	//----- nvinfo : EIATTR_MAXREG_COUNT
	.align		4
        /*002c*/ 	.byte	0x03, 0x1b
        /*002e*/ 	.short	0x00ff


	//----- nvinfo : EIATTR_MERCURY_ISA_VERSION
	.align		4
        /*0030*/ 	.byte	0x03, 0x5f
        /*0032*/ 	.short	0x0101


	//----- nvinfo : EIATTR_VRC_CTA_INIT_COUNT
	.align		4
        /*0034*/ 	.byte	0x02, 0x4a
	.zero		1
	.zero		1


	//----- nvinfo : EIATTR_EXIT_INSTR_OFFSETS
	.align		4
        /*0038*/ 	.byte	0x04, 0x1c
        /*003a*/ 	.short	(.L_13 - .L_12)


	//   ....[0]....
.L_12:
        /*003c*/ 	.word	0x00000060


	//   ....[1]....
        /*0040*/ 	.word	0x00000450


	//   ....[2]....
        /*0044*/ 	.word	0x00000490


	//----- nvinfo : EIATTR_CRS_STACK_SIZE
	.align		4
.L_13:
        /*0048*/ 	.byte	0x04, 0x1e
        /*004a*/ 	.short	(.L_15 - .L_14)
.L_14:
        /*004c*/ 	.word	0x00000000


	//----- nvinfo : EIATTR_CBANK_PARAM_SIZE
	.align		4
.L_15:
        /*0050*/ 	.byte	0x03, 0x19
        /*0052*/ 	.short	0x0010


	//----- nvinfo : EIATTR_PARAM_CBANK
	.align		4
        /*0054*/ 	.byte	0x04, 0x0a
        /*0056*/ 	.short	(.L_17 - .L_16)
	.align		4
.L_16:
        /*0058*/ 	.word	index@(.nv.constant0._Z11computeSumsPiS_)
        /*005c*/ 	.short	0x0380
        /*005e*/ 	.short	0x0010


	//----- nvinfo : EIATTR_SW_WAR
	.align		4
.L_17:
        /*0060*/ 	.byte	0x04, 0x36
        /*0062*/ 	.short	(.L_19 - .L_18)
.L_18:
        /*0064*/ 	.word	0x00000008
.L_19:


//--------------------- .nv.callgraph             --------------------------
	.section	.nv.callgraph,"",@"SHT_CUDA_CALLGRAPH"
	.align	4
	.sectionentsize	8
	.align		4
        /*0000*/ 	.word	0x00000000
	.align		4
        /*0004*/ 	.word	0xffffffff
	.align		4
        /*0008*/ 	.word	0x00000000
	.align		4
        /*000c*/ 	.word	0xfffffffe
	.align		4
        /*0010*/ 	.word	0x00000000
	.align		4
        /*0014*/ 	.word	0xfffffffd
	.align		4
        /*0018*/ 	.word	0x00000000
	.align		4
        /*001c*/ 	.word	0xfffffffc


//--------------------- .text._Z11computeSumsPiS_ --------------------------
	.section	.text._Z11computeSumsPiS_,"ax",@progbits
	.align	128
        .global         _Z11computeSumsPiS_
        .type           _Z11computeSumsPiS_,@function
        .size           _Z11computeSumsPiS_,(.L_x_3 - _Z11computeSumsPiS_)
        .other          _Z11computeSumsPiS_,@"STO_CUDA_ENTRY STV_DEFAULT"
_Z11computeSumsPiS_:
.text._Z11computeSumsPiS_:
[----:B------:R-:W-:Y:S01]  /*0000*/  LDC R1, c[0x0][0x37c] ;  /* 0x0000df00ff017b82 */ /* 0x000fe20000000800 */
[----:B------:R-:W0:Y:S01]  /*0010*/  S2R R0, SR_TID.X ;  /* 0x0000000000007919 */ /* 0x000e220000002100 */
[----:B------:R-:W1:Y:S01]  /*0020*/  LDCU.64 UR6, c[0x0][0x358] ;  /* 0x00006b00ff0677ac */ /* 0x000e620008000a00 */
[----:B0-----:R-:W-:-:S13]  /*0030*/  ISETP.NE.AND P0, PT, R0, 0x1, PT ;  /* 0x000000010000780c */ /* 0x001fda0003f05270 */
[----:B-1----:R-:W-:Y:S05]  /*0040*/  @!P0 BRA `(.L_x_0) ;  /* 0x0000000400048947 */ /* 0x002fea0003800000 */
[----:B------:R-:W-:-:S13]  /*0050*/  ISETP.NE.AND P0, PT, R0, RZ, PT ;  /* 0x000000ff0000720c */ /* 0x000fda0003f05270 */
[----:B------:R-:W-:Y:S05]  /*0060*/  @P0 EXIT ;  /* 0x000000000000094d */ /* 0x000fea0003800000 */
[----:B------:R-:W0:Y:S01]  /*0070*/  LDCU.64 UR4, c[0x0][0x380] ;  /* 0x00007000ff0477ac */ /* 0x000e220008000a00 */
[----:B------:R-:W-:Y:S01]  /*0080*/  IMAD.MOV.U32 R5, RZ, RZ, RZ ;  /* 0x000000ffff057224 */ /* 0x000fe200078e00ff */
[----:B0-----:R-:W-:-:S04]  /*0090*/  UIADD3 UR4, UP0, UPT, UR4, 0x40, URZ ;  /* 0x0000004004047890 */ /* 0x001fc8000ff1e0ff */
[----:B------:R-:W-:Y:S02]  /*00a0*/  UIADD3.X UR5, UPT, UPT, URZ, UR5, URZ, UP0, !UPT ;  /* 0x00000005ff057290 */ /* 0x000fe400087fe4ff */
[----:B------:R-:W-:Y:S01]  /*00b0*/  IMAD.U32 R2, RZ, RZ, UR4 ;  /* 0x00000004ff027e24 */ /* 0x000fe2000f8e00ff */
[----:B------:R-:W-:-:S03]  /*00c0*/  UMOV UR4, URZ ;  /* 0x000000ff00047c82 */ /* 0x000fc60008000000 */
[----:B------:R-:W-:-:S07]  /*00d0*/  IMAD.U32 R3, RZ, RZ, UR5 ;  /* 0x00000005ff037e24 */ /* 0x000fce000f8e00ff */
.L_x_1:
[----:B------:R-:W2:Y:S04]  /*00e0*/  LDG.E R0, desc[UR6][R2.64+-0x40] ;  /* 0xffffc00602007981 */ /* 0x000ea8000c1e1900 */
[----:B------:R-:W2:Y:S04]  /*00f0*/  LDG.E R4, desc[UR6][R2.64+-0x3c] ;  /* 0xffffc40602047981 */ /* 0x000ea8000c1e1900 */
[----:B------:R-:W3:Y:S04]  /*0100*/  LDG.E R27, desc[UR6][R2.64+-0x38] ;  /* 0xffffc806021b7981 */ /* 0x000ee8000c1e1900 */
[----:B------:R-:W3:Y:S04]  /*0110*/  LDG.E R24, desc[UR6][R2.64+-0x34] ;  /* 0xffffcc0602187981 */ /* 0x000ee8000c1e1900 */
[----:B------:R-:W4:Y:S04]  /*0120*/  LDG.E R22, desc[UR6][R2.64+-0x30] ;  /* 0xffffd00602167981 */ /* 0x000f28000c1e1900 */
[----:B------:R-:W4:Y:S04]  /*0130*/  LDG.E R25, desc[UR6][R2.64+-0x2c] ;  /* 0xffffd40602197981 */ /* 0x000f28000c1e1900 */
[----:B------:R-:W5:Y:S04]  /*0140*/  LDG.E R23, desc[UR6][R2.64+-0x28] ;  /* 0xffffd80602177981 */ /* 0x000f68000c1e1900 */
        /* <DEDUP_REMOVED lines=15> */
[----:B------:R-:W5:Y:S01]  /*0240*/  LDG.E R7, desc[UR6][R2.64+0x18] ;  /* 0x0000180602077981 */ /* 0x000f62000c1e1900 */
[----:B--2---:R-:W-:-:S03]  /*0250*/  IADD3 R0, PT, PT, R4, R0, R5 ;  /* 0x0000000004007210 */ /* 0x004fc60007ffe005 */
[----:B------:R-:W2:Y:S04]  /*0260*/  LDG.E R4, desc[UR6][R2.64+0x1c] ;  /* 0x00001c0602047981 */ /* 0x000ea8000c1e1900 */
[----:B------:R-:W2:Y:S01]  /*0270*/  LDG.E R5, desc[UR6][R2.64+0x20] ;  /* 0x0000200602057981 */ /* 0x000ea2000c1e1900 */
[----:B---3--:R-:W-:-:S03]  /*0280*/  IADD3 R24, PT, PT, R24, R27, R0 ;  /* 0x0000001b18187210 */ /* 0x008fc60007ffe000 */
[----:B------:R-:W3:Y:S01]  /*0290*/  LDG.E R0, desc[UR6][R2.64+0x24] ;  /* 0x0000240602007981 */ /* 0x000ee2000c1e1900 */
[----:B----4-:R-:W-:-:S03]  /*02a0*/  IADD3 R24, PT, PT, R25, R22, R24 ;  /* 0x0000001619187210 */ /* 0x010fc60007ffe018 */
[----:B------:R-:W4:Y:S04]  /*02b0*/  LDG.E R25, desc[UR6][R2.64+0x28] ;  /* 0x0000280602197981 */ /* 0x000f28000c1e1900 */
[----:B------:R-:W4:Y:S01]  /*02c0*/  LDG.E R22, desc[UR6][R2.64+0x2c] ;  /* 0x00002c0602167981 */ /* 0x000f22000c1e1900 */
[----:B-----5:R-:W-:-:S03]  /*02d0*/  IADD3 R24, PT, PT, R20, R23, R24 ;  /* 0x0000001714187210 */ /* 0x020fc60007ffe018 */
[----:B------:R-:W5:Y:S04]  /*02e0*/  LDG.E R20, desc[UR6][R2.64+0x30] ;  /* 0x0000300602147981 */ /* 0x000f68000c1e1900 */
[----:B------:R-:W5:Y:S01]  /*02f0*/  LDG.E R23, desc[UR6][R2.64+0x34] ;  /* 0x0000340602177981 */ /* 0x000f62000c1e1900 */
[----:B------:R-:W-:-:S03]  /*0300*/  IADD3 R24, PT, PT, R21, R18, R24 ;  /* 0x0000001215187210 */ /* 0x000fc60007ffe018 */
[----:B------:R-:W5:Y:S04]  /*0310*/  LDG.E R21, desc[UR6][R2.64+0x38] ;  /* 0x0000380602157981 */ /* 0x000f68000c1e1900 */
[----:B------:R0:W5:Y:S01]  /*0320*/  LDG.E R18, desc[UR6][R2.64+0x3c] ;  /* 0x00003c0602127981 */ /* 0x000162000c1e1900 */
[----:B------:R-:W-:-:S04]  /*0330*/  IADD3 R16, PT, PT, R16, R19, R24 ;  /* 0x0000001310107210 */ /* 0x000fc80007ffe018 */
[----:B------:R-:W-:-:S04]  /*0340*/  IADD3 R14, PT, PT, R14, R17, R16 ;  /* 0x000000110e0e7210 */ /* 0x000fc80007ffe010 */
[----:B------:R-:W-:-:S04]  /*0350*/  IADD3 R12, PT, PT, R12, R15, R14 ;  /* 0x0000000f0c0c7210 */ /* 0x000fc80007ffe00e */
[----:B------:R-:W-:-:S04]  /*0360*/  IADD3 R10, PT, PT, R10, R13, R12 ;  /* 0x0000000d0a0a7210 */ /* 0x000fc80007ffe00c */
[----:B------:R-:W-:Y:S01]  /*0370*/  IADD3 R8, PT, PT, R8, R11, R10 ;  /* 0x0000000b08087210 */ /* 0x000fe20007ffe00a */
[----:B------:R-:W-:-:S03]  /*0380*/  UIADD3 UR4, UPT, UPT, UR4, 0x20, URZ ;  /* 0x0000002004047890 */ /* 0x000fc6000fffe0ff */
[----:B------:R-:W-:Y:S01]  /*0390*/  IADD3 R6, PT, PT, R6, R9, R8 ;  /* 0x0000000906067210 */ /* 0x000fe20007ffe008 */
[----:B------:R-:W-:Y:S01]  /*03a0*/  UISETP.NE.AND UP0, UPT, UR4, 0x400, UPT ;  /* 0x000004000400788c */ /* 0x000fe2000bf05270 */
[----:B0-----:R-:W-:-:S05]  /*03b0*/  IADD3 R2, P0, PT, R2, 0x80, RZ ;  /* 0x0000008002027810 */ /* 0x001fca0007f1e0ff */
[----:B------:R-:W-:Y:S01]  /*03c0*/  IMAD.X R3, RZ, RZ, R3, P0 ;  /* 0x000000ffff037224 */ /* 0x000fe200000e0603 */
[----:B--2---:R-:W-:-:S04]  /*03d0*/  IADD3 R4, PT, PT, R4, R7, R6 ;  /* 0x0000000704047210 */ /* 0x004fc80007ffe006 */
[----:B---3--:R-:W-:-:S04]  /*03e0*/  IADD3 R0, PT, PT, R0, R5, R4 ;  /* 0x0000000500007210 */ /* 0x008fc80007ffe004 */
[----:B----4-:R-:W-:-:S04]  /*03f0*/  IADD3 R0, PT, PT, R22, R25, R0 ;  /* 0x0000001916007210 */ /* 0x010fc80007ffe000 */
[----:B-----5:R-:W-:-:S04]  /*0400*/  IADD3 R0, PT, PT, R23, R20, R0 ;  /* 0x0000001417007210 */ /* 0x020fc80007ffe000 */
[----:B------:R-:W-:Y:S01]  /*0410*/  IADD3 R5, PT, PT, R18, R21, R0 ;  /* 0x0000001512057210 */ /* 0x000fe20007ffe000 */
[----:B------:R-:W-:Y:S06]  /*0420*/  BRA.U UP0, `(.L_x_1) ;  /* 0xfffffffd002c7547 */ /* 0x000fec000b83ffff */
[----:B------:R-:W0:Y:S02]  /*0430*/  LDC.64 R2, c[0x0][0x388] ;  /* 0x0000e200ff027b82 */ /* 0x000e240000000a00 */
[----:B0-----:R-:W-:Y:S01]  /*0440*/  STG.E desc[UR6][R2.64], R5 ;  /* 0x0000000502007986 */ /* 0x001fe2000c101906 */
[----:B------:R-:W-:Y:S05]  /*0450*/  EXIT ;  /* 0x000000000000794d */ /* 0x000fea0003800000 */
.L_x_0:
[----:B------:R-:W0:Y:S01]  /*0460*/  LDC.64 R2, c[0x0][0x388] ;  /* 0x0000e200ff027b82 */ /* 0x000e220000000a00 */
[----:B------:R-:W-:-:S05]  /*0470*/  IMAD.MOV.U32 R5, RZ, RZ, 0x80200 ;  /* 0x00080200ff057424 */ /* 0x000fca00078e00ff */
[----:B0-----:R-:W-:Y:S01]  /*0480*/  STG.E desc[UR6][R2.64+0x4], R5 ;  /* 0x0000040502007986 */ /* 0x001fe2000c101906 */
[----:B------:R-:W-:Y:S05]  /*0490*/  EXIT ;  /* 0x000000000000794d */ /* 0x000fea0003800000 */
.L_x_2:
[----:B------:R-:W-:-:S00]  /*04a0*/  BRA `(.L_x_2) ;  /* 0xfffffffc00fc7947 */ /* 0x000fc0000383ffff */
[----:B------:R-:W-:-:S00]  /*04b0*/  NOP ;  /* 0x0000000000007918 */ /* 0x000fc00000000000 */
        /* <DEDUP_REMOVED lines=12> */
.L_x_3:


//--------------------- .nv.shared.reserved.0     --------------------------
	.section	.nv.shared.reserved.0,"aw",@nobits
	.weak		__nv_reservedSMEM_offset_0_alias
	.size		__nv_reservedSMEM_offset_0_alias, 0, 64
	.other		__nv_reservedSMEM_offset_0_alias,@"STO_CUDA_RESERVED_SHARED STV_DEFAULT"
__nv_reservedSMEM_offset_0_alias:
	.zero		0
	.zero		64


//--------------------- .nv.constant0._Z11computeSumsPiS_ --------------------------
	.section	.nv.constant0._Z11computeSumsPiS_,"a",@progbits
	.sectionflags	@""
	.align	4
.nv.constant0._Z11computeSumsPiS_:
	.zero		912


//--------------------- SYMBOLS --------------------------

	.type		.nv.reservedSmem.offset0,@object
	.size		.nv.reservedSmem.offset0,0x4
